	.headerflags	@"EF_CUDA_TEXMODE_UNIFIED EF_CUDA_64BIT_ADDRESS EF_CUDA_ACCELERATORS EF_CUDA_SM90 EF_CUDA_VIRTUAL_SM(EF_CUDA_SM90)"
	.elftype	@"ET_EXEC"


//--------------------- .nv.info                  --------------------------
	.section	.nv.info,"",@"SHT_CUDA_INFO"
	.align	4


	//----- nvinfo : EIATTR_REGCOUNT
	.align		4
        /*0000*/ 	.byte	0x04, 0x2f
        /*0002*/ 	.short	(.L_1 - .L_0)
	.align		4
.L_0:
        /*0004*/ 	.word	index@(triton_per_fused__softmax_2)
        /*0008*/ 	.word	0x0000000e


	//----- nvinfo : EIATTR_MIN_STACK_SIZE
	.align		4
.L_1:
        /*000c*/ 	.byte	0x04, 0x12
        /*000e*/ 	.short	(.L_3 - .L_2)
	.align		4
.L_2:
        /*0010*/ 	.word	index@(triton_per_fused__softmax_2)
        /*0014*/ 	.word	0x00000000


	//----- nvinfo : EIATTR_FRAME_SIZE
	.align		4
.L_3:
        /*0018*/ 	.byte	0x04, 0x11
        /*001a*/ 	.short	(.L_5 - .L_4)
	.align		4
.L_4:
        /*001c*/ 	.word	index@(triton_per_fused__softmax_2)
        /*0020*/ 	.word	0x00000000


	//----- nvinfo : EIATTR_MIN_STACK_SIZE
	.align		4
.L_5:
        /*0024*/ 	.byte	0x04, 0x12
        /*0026*/ 	.short	(.L_7 - .L_6)
	.align		4
.L_6:
        /*0028*/ 	.word	index@(triton_per_fused__softmax_2)
        /*002c*/ 	.word	0x00000000
.L_7:


//--------------------- .nv.info.triton_per_fused__softmax_2 --------------------------
	.section	.nv.info.triton_per_fused__softmax_2,"",@"SHT_CUDA_INFO"
	.sectionflags	@""
	.align	4


	//----- nvinfo : EIATTR_CUDA_API_VERSION
	.align		4
        /*0000*/ 	.byte	0x04, 0x37
        /*0002*/ 	.short	(.L_9 - .L_8)
.L_8:
        /*0004*/ 	.word	0x0000007c


	//----- nvinfo : EIATTR_KPARAM_INFO
	.align		4
.L_9:
        /*0008*/ 	.byte	0x04, 0x17
        /*000a*/ 	.short	(.L_11 - .L_10)
.L_10:
        /*000c*/ 	.word	0x00000000
        /*0010*/ 	.short	0x0002
        /*0012*/ 	.short	0x000c
        /*0014*/ 	.byte	0x00, 0xf0, 0x11, 0x00


	//----- nvinfo : EIATTR_KPARAM_INFO
	.align		4
.L_11:
        /*0018*/ 	.byte	0x04, 0x17
        /*001a*/ 	.short	(.L_13 - .L_12)
.L_12:
        /*001c*/ 	.word	0x00000000
        /*0020*/ 	.short	0x0001
        /*0022*/ 	.short	0x0008
        /*0024*/ 	.byte	0x00, 0xf0, 0x11, 0x00


	//----- nvinfo : EIATTR_KPARAM_INFO
	.align		4
.L_13:
        /*0028*/ 	.byte	0x04, 0x17
        /*002a*/ 	.short	(.L_15 - .L_14)
.L_14:
        /*002c*/ 	.word	0x00000000
        /*0030*/ 	.short	0x0000
        /*0032*/ 	.short	0x0000
        /*0034*/ 	.byte	0x00, 0xf4, 0x21, 0x00


	//----- nvinfo : EIATTR_SPARSE_MMA_MASK
	.align		4
.L_15:
        /*0038*/ 	.byte	0x03, 0x50
        /*003a*/ 	.short	0x0000


	//----- nvinfo : EIATTR_MAXREG_COUNT
	.align		4
        /*003c*/ 	.byte	0x03, 0x1b
        /*003e*/ 	.short	0x00ff


	//----- nvinfo : EIATTR_COOP_GROUP_MASK_REGIDS
	.align		4
        /*0040*/ 	.byte	0x04, 0x29
        /*0042*/ 	.short	(.L_17 - .L_16)


	//   ....[0]....
.L_16:
        /*0044*/ 	.word	0xffffffff


	//   ....[1]....
        /*0048*/ 	.word	0xffffffff


	//   ....[2]....
        /*004c*/ 	.word	0xffffffff


	//   ....[3]....
        /*0050*/ 	.word	0xffffffff


	//   ....[4]....
        /*0054*/ 	.word	0xffffffff


	//   ....[5]....
        /*0058*/ 	.word	0xffffffff


	//----- nvinfo : EIATTR_COOP_GROUP_INSTR_OFFSETS
	.align		4
.L_17:
        /*005c*/ 	.byte	0x04, 0x28
        /*005e*/ 	.short	(.L_19 - .L_18)


	//   ....[0]....
.L_18:
        /*0060*/ 	.word	0x000001a0


	//   ....[1]....
        /*0064*/ 	.word	0x000001e0


	//   ....[2]....
        /*0068*/ 	.word	0x00000220


	//   ....[3]....
        /*006c*/ 	.word	0x00000330


	//   ....[4]....
        /*0070*/ 	.word	0x00000350


	//   ....[5]....
        /*0074*/ 	.word	0x00000370


	//----- nvinfo : EIATTR_EXIT_INSTR_OFFSETS
	.align		4
.L_19:
        /*0078*/ 	.byte	0x04, 0x1c
        /*007a*/ 	.short	(.L_21 - .L_20)


	//   ....[0]....
.L_20:
        /*007c*/ 	.word	0x00000440


	//   ....[1]....
        /*0080*/ 	.word	0x00000460


	//----- nvinfo : EIATTR_REQNTID
	.align		4
.L_21:
        /*0084*/ 	.byte	0x04, 0x10
        /*0086*/ 	.short	(.L_23 - .L_22)
.L_22:
        /*0088*/ 	.word	0x00000040
        /*008c*/ 	.word	0x00000001
        /*0090*/ 	.word	0x00000001


	//----- nvinfo : EIATTR_CRS_STACK_SIZE
	.align		4
.L_23:
        /*0094*/ 	.byte	0x04, 0x1e
        /*0096*/ 	.short	(.L_25 - .L_24)
.L_24:
        /*0098*/ 	.word	0x00000000


	//----- nvinfo : EIATTR_CBANK_PARAM_SIZE
	.align		4
.L_25:
        /*009c*/ 	.byte	0x03, 0x19
        /*009e*/ 	.short	0x0010


	//----- nvinfo : EIATTR_PARAM_CBANK
	.align		4
        /*00a0*/ 	.byte	0x04, 0x0a
        /*00a2*/ 	.short	(.L_27 - .L_26)
	.align		4
.L_26:
        /*00a4*/ 	.word	index@(.nv.constant0.triton_per_fused__softmax_2)
        /*00a8*/ 	.short	0x0210
        /*00aa*/ 	.short	0x0010


	//----- nvinfo : EIATTR_SW_WAR
	.align		4
.L_27:
        /*00ac*/ 	.byte	0x04, 0x36
        /*00ae*/ 	.short	(.L_29 - .L_28)
.L_28:
        /*00b0*/ 	.word	0x00000008
.L_29:


//--------------------- .nv.callgraph             --------------------------
	.section	.nv.callgraph,"",@"SHT_CUDA_CALLGRAPH"
	.align	4
	.sectionentsize	8
	.align		4
        /*0000*/ 	.word	0x00000000
	.align		4
        /*0004*/ 	.word	0xffffffff
	.align		4
        /*0008*/ 	.word	0x00000000
	.align		4
        /*000c*/ 	.word	0xfffffffe
	.align		4
        /*0010*/ 	.word	0x00000000
	.align		4
        /*0014*/ 	.word	0xfffffffd
	.align		4
        /*0018*/ 	.word	0x00000000
	.align		4
        /*001c*/ 	.word	0xfffffffc


//--------------------- .text.triton_per_fused__softmax_2 --------------------------
	.section	.text.triton_per_fused__softmax_2,"ax",@progbits
	.align	128
        .global         triton_per_fused__softmax_2
        .type           triton_per_fused__softmax_2,@function
        .size           triton_per_fused__softmax_2,(.L_x_2 - triton_per_fused__softmax_2)
        .other          triton_per_fused__softmax_2,@"STO_CUDA_ENTRY STV_DEFAULT"
triton_per_fused__softmax_2:
.text.triton_per_fused__softmax_2:
[----:B------:R-:W0:Y:S02]  /*0000*/  LDC R1, c[0x0][0x28] ;  /* 0x00000a00ff017b82 */ /* 0x000e240000000800 */
[----:B------:R-:W1:Y:S01]  /*0010*/  S2R R4, SR_TID.X ;  /* 0x0000000000047919 */ /* 0x000e620000002100 */
[----:B------:R-:W2:Y:S08]  /*0020*/  S2UR UR4, SR_CTAID.X ;  /* 0x00000000000479c3 */ /* 0x000eb00000002500 */
[----:B------:R-:W3:Y:S01]  /*0030*/  LDC.64 R2, c[0x0][0x210] ;  /* 0x00008400ff027b82 */ /* 0x000ee20000000a00 */
[----:B--2---:R-:W-:Y:S01]  /*0040*/  USHF.L.U32 UR4, UR4, 0x3, URZ ;  /* 0x0000000304047899 */ /* 0x004fe2000800063f */
[----:B-1----:R-:W-:Y:S01]  /*0050*/  SHF.R.U32.HI R0, RZ, 0x3, R4 ;  /* 0x00000003ff007819 */ /* 0x002fe20000011604 */
[----:B------:R-:W-:-:S03]  /*0060*/  IMAD.SHL.U32 R4, R4, 0x2, RZ ;  /* 0x0000000204047824 */ /* 0x000fc600078e00ff */
[----:B------:R-:W-:Y:S02]  /*0070*/  SGXT.U32 R0, R0, 0x3 ;  /* 0x000000030000781a */ /* 0x000fe40000000000 */
[----:B------:R-:W-:Y:S02]  /*0080*/  LOP3.LUT R5, R4, 0xe, RZ, 0xc0, !PT ;  /* 0x0000000e04057812 */ /* 0x000fe400078ec0ff */
[----:B------:R-:W-:Y:S01]  /*0090*/  LOP3.LUT R0, R0, UR4, RZ, 0xfc, !PT ;  /* 0x0000000400007c12 */ /* 0x000fe2000f8efcff */
[----:B------:R-:W-:-:S03]  /*00a0*/  ULDC.64 UR4, c[0x0][0x208] ;  /* 0x0000820000047ab9 */ /* 0x000fc60000000a00 */
[C---:B------:R-:W-:Y:S01]  /*00b0*/  ISETP.GE.AND P0, PT, R0.reuse, 0x40, PT ;  /* 0x000000400000780c */ /* 0x040fe20003f06270 */
[----:B------:R-:W-:-:S04]  /*00c0*/  IMAD R5, R0, 0x10, R5 ;  /* 0x0000001000057824 */ /* 0x000fc800078e0205 */
[----:B---3--:R-:W-:Y:S01]  /*00d0*/  IMAD.WIDE R2, R5, 0x4, R2 ;  /* 0x0000000405027825 */ /* 0x008fe200078e0202 */
[----:B------:R-:W-:-:S07]  /*00e0*/  CS2R R4, SRZ ;  /* 0x0000000000047805 */ /* 0x000fce000001ff00 */
[----:B------:R-:W-:Y:S05]  /*00f0*/  @P0 BRA `(.L_x_0) ;  /* 0x0000000000040947 */ /* 0x000fea0003800000 */
[----:B------:R1:W5:Y:S02]  /*0100*/  LDG.E.64 R4, desc[UR4][R2.64] ;  /* 0x0000000402047981 */ /* 0x000364000c1e1b00 */
.L_x_0:
[----:B-----5:R-:W-:Y:S02]  /*0110*/  SEL R5, R5, RZ, !P0 ;  /* 0x000000ff05057207 */ /* 0x020fe40004000000 */
[----:B------:R-:W-:Y:S02]  /*0120*/  SEL R4, R4, RZ, !P0 ;  /* 0x000000ff04047207 */ /* 0x000fe40004000000 */
[----:B------:R-:W-:Y:S02]  /*0130*/  FSEL R7, R5, -INF , !P0 ;  /* 0xff80000005077808 */ /* 0x000fe40004000000 */
[----:B------:R-:W-:-:S04]  /*0140*/  FSEL R0, R4, -INF , !P0 ;  /* 0xff80000004007808 */ /* 0x000fc80004000000 */
[C---:B------:R-:W-:Y:S02]  /*0150*/  FSETP.GT.AND P1, PT, R0.reuse, R7, PT ;  /* 0x000000070000720b */ /* 0x040fe40003f24000 */
[----:B------:R-:W-:-:S11]  /*0160*/  FSETP.NAN.AND P2, PT, R0, R0, PT ;  /* 0x000000000000720b */ /* 0x000fd60003f48000 */
[----:B------:R-:W-:-:S04]  /*0170*/  @!P1 FSEL R0, R0, R7, P2 ;  /* 0x0000000700009208 */ /* 0x000fc80001000000 */
[C---:B------:R-:W-:Y:S01]  /*0180*/  FSETP.NAN.AND P2, PT, R0.reuse, R0, PT ;  /* 0x000000000000720b */ /* 0x040fe20003f48000 */
[----:B------:R-:W-:Y:S05]  /*0190*/  WARPSYNC.ALL ;  /* 0x0000000000007948 */ /* 0x000fea0003800000 */
[----:B------:R-:W2:Y:S02]  /*01a0*/  SHFL.BFLY PT, R7, R0, 0x4, 0x1f ;  /* 0x0c801f0000077f89 */ /* 0x000ea400000e0000 */
[----:B--2---:R-:W-:-:S13]  /*01b0*/  FSETP.GT.AND P1, PT, R0, R7, PT ;  /* 0x000000070000720b */ /* 0x004fda0003f24000 */
[----:B------:R-:W-:-:S04]  /*01c0*/  @!P1 FSEL R0, R0, R7, P2 ;  /* 0x0000000700009208 */ /* 0x000fc80001000000 */
[C---:B------:R-:W-:Y:S01]  /*01d0*/  FSETP.NAN.AND P2, PT, R0.reuse, R0, PT ;  /* 0x000000000000720b */ /* 0x040fe20003f48000 */
[----:B------:R-:W2:Y:S02]  /*01e0*/  SHFL.BFLY PT, R7, R0, 0x2, 0x1f ;  /* 0x0c401f0000077f89 */ /* 0x000ea400000e0000 */
[----:B--2---:R-:W-:-:S13]  /*01f0*/  FSETP.GT.AND P1, PT, R0, R7, PT ;  /* 0x000000070000720b */ /* 0x004fda0003f24000 */
[----:B------:R-:W-:-:S04]  /*0200*/  @!P1 FSEL R0, R0, R7, P2 ;  /* 0x0000000700009208 */ /* 0x000fc80001000000 */
[C---:B------:R-:W-:Y:S01]  /*0210*/  FSETP.NAN.AND P2, PT, R0.reuse, R0, PT ;  /* 0x000000000000720b */ /* 0x040fe20003f48000 */
[----:B------:R-:W2:Y:S02]  /*0220*/  SHFL.BFLY PT, R7, R0, 0x1, 0x1f ;  /* 0x0c201f0000077f89 */ /* 0x000ea400000e0000 */
[----:B--2---:R-:W-:-:S13]  /*0230*/  FSETP.GT.AND P1, PT, R0, R7, PT ;  /* 0x000000070000720b */ /* 0x004fda0003f24000 */
[----:B------:R-:W-:-:S05]  /*0240*/  @!P1 FSEL R0, R0, R7, P2 ;  /* 0x0000000700009208 */ /* 0x000fca0001000000 */
[--C-:B------:R-:W-:Y:S01]  /*0250*/  FADD R4, R4, -R0.reuse ;  /* 0x8000000004047221 */ /* 0x100fe20000000000 */
[----:B------:R-:W-:-:S03]  /*0260*/  FADD R5, R5, -R0 ;  /* 0x8000000005057221 */ /* 0x000fc60000000000 */
[----:B------:R-:W-:Y:S01]  /*0270*/  FMUL R4, R4, 1.4426950216293334961 ;  /* 0x3fb8aa3b04047820 */ /* 0x000fe20000400000 */
[----:B------:R-:W-:-:S04]  /*0280*/  FMUL R5, R5, 1.4426950216293334961 ;  /* 0x3fb8aa3b05057820 */ /* 0x000fc80000400000 */
[----:B------:R-:W-:Y:S02]  /*0290*/  FSETP.GEU.AND P1, PT, R4, -126, PT ;  /* 0xc2fc00000400780b */ /* 0x000fe40003f2e000 */
[----:B------:R-:W-:-:S11]  /*02a0*/  FSETP.GEU.AND P2, PT, R5, -126, PT ;  /* 0xc2fc00000500780b */ /* 0x000fd60003f4e000 */
[----:B------:R-:W-:Y:S02]  /*02b0*/  @!P1 FMUL R4, R4, 0.5 ;  /* 0x3f00000004049820 */ /* 0x000fe40000400000 */
[----:B------:R-:W-:Y:S02]  /*02c0*/  @!P2 FMUL R5, R5, 0.5 ;  /* 0x3f0000000505a820 */ /* 0x000fe40000400000 */
[----:B------:R-:W2:Y:S08]  /*02d0*/  MUFU.EX2 R0, R4 ;  /* 0x0000000400007308 */ /* 0x000eb00000000800 */
[----:B------:R-:W3:Y:S01]  /*02e0*/  MUFU.EX2 R7, R5 ;  /* 0x0000000500077308 */ /* 0x000ee20000000800 */
[----:B--2---:R-:W-:Y:S01]  /*02f0*/  @!P1 FMUL R0, R0, R0 ;  /* 0x0000000000009220 */ /* 0x004fe20000400000 */
[----:B---3--:R-:W-:-:S04]  /*0300*/  @!P2 FMUL R7, R7, R7 ;  /* 0x000000070707a220 */ /* 0x008fc80000400000 */
[----:B------:R-:W-:-:S05]  /*0310*/  FADD R6, R0, R7 ;  /* 0x0000000700067221 */ /* 0x000fca0000000000 */
[----:B------:R-:W-:-:S05]  /*0320*/  FSEL R6, R6, RZ, !P0 ;  /* 0x000000ff06067208 */ /* 0x000fca0004000000 */
[----:B------:R-:W2:Y:S02]  /*0330*/  SHFL.BFLY PT, R9, R6, 0x4, 0x1f ;  /* 0x0c801f0006097f89 */ /* 0x000ea400000e0000 */
[----:B--2---:R-:W-:-:S05]  /*0340*/  FADD R9, R6, R9 ;  /* 0x0000000906097221 */ /* 0x004fca0000000000 */
[----:B------:R-:W2:Y:S02]  /*0350*/  SHFL.BFLY PT, R8, R9, 0x2, 0x1f ;  /* 0x0c401f0009087f89 */ /* 0x000ea400000e0000 */
[----:B--2---:R-:W-:-:S05]  /*0360*/  FADD R8, R9, R8 ;  /* 0x0000000809087221 */ /* 0x004fca0000000000 */
[----:B------:R-:W2:Y:S02]  /*0370*/  SHFL.BFLY PT, R11, R8, 0x1, 0x1f ;  /* 0x0c201f00080b7f89 */ /* 0x000ea400000e0000 */
[----:B--2---:R-:W-:-:S05]  /*0380*/  FADD R11, R8, R11 ;  /* 0x0000000b080b7221 */ /* 0x004fca0000000000 */
[C---:B------:R-:W-:Y:S02]  /*0390*/  FSETP.GT.AND P1, PT, |R11|.reuse, 8.50705917302346158658e+37, PT ;  /* 0x7e8000000b00780b */ /* 0x040fe40003f24200 */
[----:B------:R-:W-:-:S11]  /*03a0*/  FSETP.GEU.AND P2, PT, |R11|, 1.175494350822287508e-38, PT ;  /* 0x008000000b00780b */ /* 0x000fd60003f4e200 */
[----:B------:R-:W-:Y:S01]  /*03b0*/  @P1 FMUL R11, R11, 0.25 ;  /* 0x3e8000000b0b1820 */ /* 0x000fe20000400000 */
[----:B------:R-:W-:Y:S01]  /*03c0*/  @P1 FMUL R0, R0, 0.25 ;  /* 0x3e80000000001820 */ /* 0x000fe20000400000 */
[----:B------:R-:W-:Y:S02]  /*03d0*/  @P1 FMUL R7, R7, 0.25 ;  /* 0x3e80000007071820 */ /* 0x000fe40000400000 */
[----:B------:R-:W-:Y:S01]  /*03e0*/  @!P2 FMUL R11, R11, 16777216 ;  /* 0x4b8000000b0ba820 */ /* 0x000fe20000400000 */
[----:B------:R-:W-:Y:S01]  /*03f0*/  @!P2 FMUL R0, R0, 16777216 ;  /* 0x4b8000000000a820 */ /* 0x000fe20000400000 */
[----:B------:R-:W-:-:S04]  /*0400*/  @!P2 FMUL R7, R7, 16777216 ;  /* 0x4b8000000707a820 */ /* 0x000fc80000400000 */
[----:B------:R-:W2:Y:S02]  /*0410*/  MUFU.RCP R11, R11 ;  /* 0x0000000b000b7308 */ /* 0x000ea40000001000 */
[C---:B--2---:R-:W-:Y:S01]  /*0420*/  FMUL R6, R11.reuse, R0 ;  /* 0x000000000b067220 */ /* 0x044fe20000400000 */
[----:B------:R-:W-:Y:S01]  /*0430*/  FMUL R7, R11, R7 ;  /* 0x000000070b077220 */ /* 0x000fe20000400000 */
[----:B------:R-:W-:Y:S06]  /*0440*/  @P0 EXIT ;  /* 0x000000000000094d */ /* 0x000fec0003800000 */
[----:B------:R-:W-:Y:S01]  /*0450*/  STG.E.64 desc[UR4][R2.64], R6 ;  /* 0x0000000602007986 */ /* 0x000fe2000c101b04 */
[----:B------:R-:W-:Y:S05]  /*0460*/  EXIT ;  /* 0x000000000000794d */ /* 0x000fea0003800000 */
.L_x_1:
[----:B------:R-:W-:-:S00]  /*0470*/  BRA `(.L_x_1) ;  /* 0xfffffffc00fc7947 */ /* 0x000fc0000383ffff */
[----:B------:R-:W-:-:S00]  /*0480*/  NOP ;  /* 0x0000000000007918 */ /* 0x000fc00000000000 */
[----:B------:R-:W-:-:S00]  /*0490*/  NOP ;  /* 0x0000000000007918 */ /* 0x000fc00000000000 */
[----:B------:R-:W-:-:S00]  /*04a0*/  NOP ;  /* 0x0000000000007918 */ /* 0x000fc00000000000 */
[----:B------:R-:W-:-:S00]  /*04b0*/  NOP ;  /* 0x0000000000007918 */ /* 0x000fc00000000000 */
[----:B------:R-:W-:-:S00]  /*04c0*/  NOP ;  /* 0x0000000000007918 */ /* 0x000fc00000000000 */
[----:B------:R-:W-:-:S00]  /*04d0*/  NOP ;  /* 0x0000000000007918 */ /* 0x000fc00000000000 */
[----:B------:R-:W-:-:S00]  /*04e0*/  NOP ;  /* 0x0000000000007918 */ /* 0x000fc00000000000 */
[----:B------:R-:W-:-:S00]  /*04f0*/  NOP ;  /* 0x0000000000007918 */ /* 0x000fc00000000000 */
.L_x_2:


//--------------------- .nv.constant0.triton_per_fused__softmax_2 --------------------------
	.section	.nv.constant0.triton_per_fused__softmax_2,"a",@progbits
	.sectionflags	@""
	.align	4
.nv.constant0.triton_per_fused__softmax_2:
	.zero		544
